//
// Generated by NVIDIA NVVM Compiler
//
// Compiler Build ID: CL-36424714
// Cuda compilation tools, release 13.0, V13.0.88
// Based on NVVM 20.0.0
//

.version 9.0
.target sm_100
.address_size 64

	// .globl	default_function_kernel

.visible .entry default_function_kernel(
	.param .u64 .ptr .align 1 default_function_kernel_param_0,
	.param .u64 .ptr .align 1 default_function_kernel_param_1,
	.param .u64 .ptr .align 1 default_function_kernel_param_2,
	.param .u64 .ptr .align 1 default_function_kernel_param_3
)
.maxntid 64
{
	.reg .b16 	%rs<10>;
	.reg .b32 	%r<13>;
	.reg .b32 	%f<5>;
	.reg .b64 	%rd<15>;

	ld.param.u64 	%rd1, [default_function_kernel_param_0];
	ld.param.u64 	%rd2, [default_function_kernel_param_1];
	ld.param.u64 	%rd3, [default_function_kernel_param_2];
	ld.param.u64 	%rd4, [default_function_kernel_param_3];
	cvta.to.global.u64 	%rd5, %rd2;
	cvta.to.global.u64 	%rd6, %rd3;
	cvta.to.global.u64 	%rd7, %rd1;
	cvta.to.global.u64 	%rd8, %rd4;
	mov.u32 	%r1, %ctaid.x;
	shl.b32 	%r2, %r1, 6;
	mov.u32 	%r3, %tid.x;
	or.b32  	%r4, %r2, %r3;
	mul.wide.u32 	%rd9, %r4, 4;
	add.s64 	%rd10, %rd8, %rd9;
	ld.global.nc.f32 	%f1, [%rd10];
	shl.b32 	%r5, %r1, 3;
	shr.u32 	%r6, %r3, 3;
	or.b32  	%r7, %r5, %r6;
	mul.hi.u32 	%r8, %r7, -2113396605;
	shr.u32 	%r9, %r8, 7;
	mul.lo.s32 	%r10, %r9, 252;
	sub.s32 	%r11, %r7, %r10;
	cvt.u16.u32 	%rs1, %r11;
	mul.lo.s16 	%rs2, %rs1, 135;
	shr.u16 	%rs3, %rs2, 8;
	sub.s16 	%rs4, %rs1, %rs3;
	and.b16  	%rs5, %rs4, 254;
	shr.u16 	%rs6, %rs5, 1;
	add.s16 	%rs7, %rs6, %rs3;
	and.b16  	%rs8, %rs7, 240;
	shr.u16 	%rs9, %rs8, 4;
	cvt.u32.u16 	%r12, %rs9;
	mul.wide.u32 	%rd11, %r12, 4;
	add.s64 	%rd12, %rd7, %rd11;
	ld.global.nc.f32 	%f2, [%rd12];
	add.s64 	%rd13, %rd6, %rd11;
	ld.global.nc.f32 	%f3, [%rd13];
	fma.rn.f32 	%f4, %f1, %f2, %f3;
	add.s64 	%rd14, %rd5, %rd9;
	st.global.f32 	[%rd14], %f4;
	ret;

}


// ===== COMPILED SASS (sm_100) =====

	.target	sm_100

	.elftype	@"ET_EXEC"


//--------------------- .note.nv.tkinfo           --------------------------
	.section	.note.nv.tkinfo,"",@"SHT_NOTE"
	.sectionflags	@"SHF_NOTE_NV_TKINFO"
	.tkinfo
        /*0018*/ 	.word	0x00000002
        /*0030*/ 	.string	""
        /*0030*/ 	.string	"ptxas"
        /*0030*/ 	.string	"Cuda compilation tools, release 13.0, V13.0.88"
        /*0030*/ 	.string	"Build cuda_13.0.r13.0/compiler.36424714_0"
        /*0030*/ 	.string	"-arch sm_100 -m 64 "



//--------------------- .note.nv.cuinfo           --------------------------
	.section	.note.nv.cuinfo,"",@"SHT_NOTE"
	.sectionflags	@"SHF_NOTE_NV_CUINFO"
        /*0018*/ 	.short	0x0002
        /*001a*/ 	.short	0x0064
        /*001c*/ 	.short	0x0082
	.zero		2


//--------------------- .nv.info                  --------------------------
	.section	.nv.info,"",@"SHT_CUDA_INFO"
	.align	4


	//----- nvinfo : EIATTR_REGCOUNT
	.align		4
        /*0000*/ 	.byte	0x04, 0x2f
        /*0002*/ 	.short	(.L_1 - .L_0)
	.align		4
.L_0:
        /*0004*/ 	.word	index@(default_function_kernel)
        /*0008*/ 	.word	0x0000000e


	//----- nvinfo : EIATTR_FRAME_SIZE
	.align		4
.L_1:
        /*000c*/ 	.byte	0x04, 0x11
        /*000e*/ 	.short	(.L_3 - .L_2)
	.align		4
.L_2:
        /*0010*/ 	.word	index@(default_function_kernel)
        /*0014*/ 	.word	0x00000000


	//----- nvinfo : EIATTR_MIN_STACK_SIZE
	.align		4
.L_3:
        /*0018*/ 	.byte	0x04, 0x12
        /*001a*/ 	.short	(.L_5 - .L_4)
	.align		4
.L_4:
        /*001c*/ 	.word	index@(default_function_kernel)
        /*0020*/ 	.word	0x00000000
.L_5:


//--------------------- .nv.compat                --------------------------
	.section	.nv.compat,"",@"SHT_CUDA_COMPAT_INFO"
	.align	4
        /*0000*/ 	.byte	0x02, 0x09, 0x00, 0x00, 0x02, 0x02, 0x01, 0x00, 0x02, 0x05, 0x05, 0x00, 0x03, 0x07, 0x01, 0x01
        /*0010*/ 	.byte	0x02, 0x03, 0x00, 0x00, 0x02, 0x06, 0x01, 0x00, 0x04, 0x0b, 0x08, 0x00, 0x09, 0x00, 0x00, 0x00
        /*0020*/ 	.byte	0x00, 0x00, 0x00, 0x00


//--------------------- .nv.info.default_function_kernel --------------------------
	.section	.nv.info.default_function_kernel,"",@"SHT_CUDA_INFO"
	.sectionflags	@""
	.align	4


	//----- nvinfo : EIATTR_CUDA_API_VERSION
	.align		4
        /*0000*/ 	.byte	0x04, 0x37
        /*0002*/ 	.short	(.L_7 - .L_6)
.L_6:
        /*0004*/ 	.word	0x00000082


	//----- nvinfo : EIATTR_KPARAM_INFO
	.align		4
.L_7:
        /*0008*/ 	.byte	0x04, 0x17
        /*000a*/ 	.short	(.L_9 - .L_8)
.L_8:
        /*000c*/ 	.word	0x00000000
        /*0010*/ 	.short	0x0003
        /*0012*/ 	.short	0x0018
        /*0014*/ 	.byte	0x00, 0xf5, 0x21, 0x00


	//----- nvinfo : EIATTR_KPARAM_INFO
	.align		4
.L_9:
        /*0018*/ 	.byte	0x04, 0x17
        /*001a*/ 	.short	(.L_11 - .L_10)
.L_10:
        /*001c*/ 	.word	0x00000000
        /*0020*/ 	.short	0x0002
        /*0022*/ 	.short	0x0010
        /*0024*/ 	.byte	0x00, 0xf5, 0x21, 0x00


	//----- nvinfo : EIATTR_KPARAM_INFO
	.align		4
.L_11:
        /*0028*/ 	.byte	0x04, 0x17
        /*002a*/ 	.short	(.L_13 - .L_12)
.L_12:
        /*002c*/ 	.word	0x00000000
        /*0030*/ 	.short	0x0001
        /*0032*/ 	.short	0x0008
        /*0034*/ 	.byte	0x00, 0xf5, 0x21, 0x00


	//----- nvinfo : EIATTR_KPARAM_INFO
	.align		4
.L_13:
        /*0038*/ 	.byte	0x04, 0x17
        /*003a*/ 	.short	(.L_15 - .L_14)
.L_14:
        /*003c*/ 	.word	0x00000000
        /*0040*/ 	.short	0x0000
        /*0042*/ 	.short	0x0000
        /*0044*/ 	.byte	0x00, 0xf5, 0x21, 0x00


	//----- nvinfo : EIATTR_SPARSE_MMA_MASK
	.align		4
.L_15:
        /*0048*/ 	.byte	0x03, 0x50
        /*004a*/ 	.short	0x0000


	//----- nvinfo : EIATTR_MAXREG_COUNT
	.align		4
        /*004c*/ 	.byte	0x03, 0x1b
        /*004e*/ 	.short	0x00ff


	//----- nvinfo : EIATTR_MERCURY_ISA_VERSION
	.align		4
        /*0050*/ 	.byte	0x03, 0x5f
        /*0052*/ 	.short	0x0101


	//----- nvinfo : EIATTR_VRC_CTA_INIT_COUNT
	.align		4
        /*0054*/ 	.byte	0x02, 0x4a
	.zero		1
	.zero		1


	//----- nvinfo : EIATTR_EXIT_INSTR_OFFSETS
	.align		4
        /*0058*/ 	.byte	0x04, 0x1c
        /*005a*/ 	.short	(.L_17 - .L_16)


	//   ....[0]....
.L_16:
        /*005c*/ 	.word	0x00000240


	//----- nvinfo : EIATTR_MAX_THREADS
	.align		4
.L_17:
        /*0060*/ 	.byte	0x04, 0x05
        /*0062*/ 	.short	(.L_19 - .L_18)
.L_18:
        /*0064*/ 	.word	0x00000040
        /*0068*/ 	.word	0x00000001
        /*006c*/ 	.word	0x00000001


	//----- nvinfo : EIATTR_CBANK_PARAM_SIZE
	.align		4
.L_19:
        /*0070*/ 	.byte	0x03, 0x19
        /*0072*/ 	.short	0x0020


	//----- nvinfo : EIATTR_PARAM_CBANK
	.align		4
        /*0074*/ 	.byte	0x04, 0x0a
        /*0076*/ 	.short	(.L_21 - .L_20)
	.align		4
.L_20:
        /*0078*/ 	.word	index@(.nv.constant0.default_function_kernel)
        /*007c*/ 	.short	0x0380
        /*007e*/ 	.short	0x0020


	//----- nvinfo : EIATTR_SW_WAR
	.align		4
.L_21:
        /*0080*/ 	.byte	0x04, 0x36
        /*0082*/ 	.short	(.L_23 - .L_22)
.L_22:
        /*0084*/ 	.word	0x00000008
.L_23:


//--------------------- .nv.callgraph             --------------------------
	.section	.nv.callgraph,"",@"SHT_CUDA_CALLGRAPH"
	.align	4
	.sectionentsize	8
	.align		4
        /*0000*/ 	.word	0x00000000
	.align		4
        /*0004*/ 	.word	0xffffffff
	.align		4
        /*0008*/ 	.word	0x00000000
	.align		4
        /*000c*/ 	.word	0xfffffffe
	.align		4
        /*0010*/ 	.word	0x00000000
	.align		4
        /*0014*/ 	.word	0xfffffffd
	.align		4
        /*0018*/ 	.word	0x00000000
	.align		4
        /*001c*/ 	.word	0xfffffffc


//--------------------- .text.default_function_kernel --------------------------
	.section	.text.default_function_kernel,"ax",@progbits
	.align	128
        .global         default_function_kernel
        .type           default_function_kernel,@function
        .size           default_function_kernel,(.L_x_1 - default_function_kernel)
        .other          default_function_kernel,@"STO_CUDA_ENTRY STV_DEFAULT"
default_function_kernel:
.text.default_function_kernel:
[----:B------:R-:W-:Y:S01]  /*0000*/  LDC R1, c[0x0][0x37c] ;  /* 0x0000df00ff017b82 */ /* 0x000fe20000000800 */
[----:B------:R-:W0:Y:S07]  /*0010*/  S2R R11, SR_TID.X ;  /* 0x00000000000b7919 */ /* 0x000e2e0000002100 */
[----:B------:R-:W1:Y:S01]  /*0020*/  S2UR UR4, SR_CTAID.X ;  /* 0x00000000000479c3 */ /* 0x000e620000002500 */
[----:B------:R-:W2:Y:S07]  /*0030*/  LDCU.64 UR6, c[0x0][0x358] ;  /* 0x00006b00ff0677ac */ /* 0x000eae0008000a00 */
[----:B------:R-:W3:Y:S08]  /*0040*/  LDC.64 R4, c[0x0][0x398] ;  /* 0x0000e600ff047b82 */ /* 0x000ef00000000a00 */
[----:B------:R-:W4:Y:S01]  /*0050*/  LDC.64 R6, c[0x0][0x380] ;  /* 0x0000e000ff067b82 */ /* 0x000f220000000a00 */
[----:B-1----:R-:W-:-:S02]  /*0060*/  USHF.L.U32 UR5, UR4, 0x3, URZ ;  /* 0x0000000304057899 */ /* 0x002fc400080006ff */
[----:B------:R-:W-:Y:S01]  /*0070*/  USHF.L.U32 UR4, UR4, 0x6, URZ ;  /* 0x0000000604047899 */ /* 0x000fe200080006ff */
[----:B0-----:R-:W-:-:S05]  /*0080*/  SHF.R.U32.HI R0, RZ, 0x3, R11 ;  /* 0x00000003ff007819 */ /* 0x001fca000001160b */
[----:B------:R-:W-:Y:S02]  /*0090*/  LOP3.LUT R11, R11, UR4, RZ, 0xfc, !PT ;  /* 0x000000040b0b7c12 */ /* 0x000fe4000f8efcff */
[----:B------:R-:W-:-:S03]  /*00a0*/  LOP3.LUT R0, R0, UR5, RZ, 0xfc, !PT ;  /* 0x0000000500007c12 */ /* 0x000fc6000f8efcff */
[----:B---3--:R-:W-:-:S04]  /*00b0*/  IMAD.WIDE.U32 R4, R11, 0x4, R4 ;  /* 0x000000040b047825 */ /* 0x008fc800078e0004 */
[----:B------:R-:W-:Y:S02]  /*00c0*/  IMAD.HI.U32 R2, R0, -0x7df7df7d, RZ ;  /* 0x8208208300027827 */ /* 0x000fe400078e00ff */
[----:B--2---:R-:W2:Y:S03]  /*00d0*/  LDG.E.CONSTANT R4, desc[UR6][R4.64] ;  /* 0x0000000604047981 */ /* 0x004ea6000c1e9900 */
[----:B------:R-:W-:-:S05]  /*00e0*/  SHF.R.U32.HI R3, RZ, 0x7, R2 ;  /* 0x00000007ff037819 */ /* 0x000fca0000011602 */
[----:B------:R-:W-:-:S05]  /*00f0*/  IMAD R0, R3, -0xfc, R0 ;  /* 0xffffff0403007824 */ /* 0x000fca00078e0200 */
[----:B------:R-:W-:-:S05]  /*0100*/  PRMT R2, R0, 0x9910, RZ ;  /* 0x0000991000027816 */ /* 0x000fca00000000ff */
[----:B------:R-:W-:-:S05]  /*0110*/  IMAD R2, R2, 0x87, RZ ;  /* 0x0000008702027824 */ /* 0x000fca00078e02ff */
[----:B------:R-:W-:-:S04]  /*0120*/  LOP3.LUT R2, R2, 0xffff, RZ, 0xc0, !PT ;  /* 0x0000ffff02027812 */ /* 0x000fc800078ec0ff */
[----:B------:R-:W-:Y:S02]  /*0130*/  SHF.R.U32.HI R8, RZ, 0x8, R2 ;  /* 0x00000008ff087819 */ /* 0x000fe40000011602 */
[----:B------:R-:W0:Y:S03]  /*0140*/  LDC.64 R2, c[0x0][0x390] ;  /* 0x0000e400ff027b82 */ /* 0x000e260000000a00 */
[----:B------:R-:W-:-:S05]  /*0150*/  IMAD.MOV R9, RZ, RZ, -R8 ;  /* 0x000000ffff097224 */ /* 0x000fca00078e0a08 */
[----:B------:R-:W-:-:S05]  /*0160*/  PRMT R9, R9, 0x7710, RZ ;  /* 0x0000771009097816 */ /* 0x000fca00000000ff */
[----:B------:R-:W-:-:S05]  /*0170*/  IMAD.IADD R0, R0, 0x1, R9 ;  /* 0x0000000100007824 */ /* 0x000fca00078e0209 */
[----:B------:R-:W-:-:S04]  /*0180*/  LOP3.LUT R9, R0, 0xfe, RZ, 0xc0, !PT ;  /* 0x000000fe00097812 */ /* 0x000fc800078ec0ff */
[----:B------:R-:W-:-:S04]  /*0190*/  LEA.HI R9, R9, R8, RZ, 0x1f ;  /* 0x0000000809097211 */ /* 0x000fc800078ff8ff */
[----:B------:R-:W-:-:S04]  /*01a0*/  LOP3.LUT R9, R9, 0xf0, RZ, 0xc0, !PT ;  /* 0x000000f009097812 */ /* 0x000fc800078ec0ff */
[----:B------:R-:W-:-:S05]  /*01b0*/  SHF.R.U32.HI R9, RZ, 0x4, R9 ;  /* 0x00000004ff097819 */ /* 0x000fca0000011609 */
[----:B----4-:R-:W-:-:S04]  /*01c0*/  IMAD.WIDE.U32 R6, R9, 0x4, R6 ;  /* 0x0000000409067825 */ /* 0x010fc800078e0006 */
[----:B0-----:R-:W-:Y:S02]  /*01d0*/  IMAD.WIDE.U32 R2, R9, 0x4, R2 ;  /* 0x0000000409027825 */ /* 0x001fe400078e0002 */
[----:B------:R-:W2:Y:S01]  /*01e0*/  LDG.E.CONSTANT R7, desc[UR6][R6.64] ;  /* 0x0000000606077981 */ /* 0x000ea2000c1e9900 */
[----:B------:R-:W0:Y:S03]  /*01f0*/  LDC.64 R8, c[0x0][0x388] ;  /* 0x0000e200ff087b82 */ /* 0x000e260000000a00 */
[----:B------:R-:W2:Y:S01]  /*0200*/  LDG.E.CONSTANT R3, desc[UR6][R2.64] ;  /* 0x0000000602037981 */ /* 0x000ea2000c1e9900 */
[----:B0-----:R-:W-:-:S04]  /*0210*/  IMAD.WIDE.U32 R8, R11, 0x4, R8 ;  /* 0x000000040b087825 */ /* 0x001fc800078e0008 */
[----:B--2---:R-:W-:-:S05]  /*0220*/  FFMA R11, R4, R7, R3 ;  /* 0x00000007040b7223 */ /* 0x004fca0000000003 */
[----:B------:R-:W-:Y:S01]  /*0230*/  STG.E desc[UR6][R8.64], R11 ;  /* 0x0000000b08007986 */ /* 0x000fe2000c101906 */
[----:B------:R-:W-:Y:S05]  /*0240*/  EXIT ;  /* 0x000000000000794d */ /* 0x000fea0003800000 */
.L_x_0:
[----:B------:R-:W-:-:S00]  /*0250*/  BRA `(.L_x_0) ;  /* 0xfffffffc00fc7947 */ /* 0x000fc0000383ffff */
[----:B------:R-:W-:-:S00]  /*0260*/  NOP ;  /* 0x0000000000007918 */ /* 0x000fc00000000000 */
        /* <DEDUP_REMOVED lines=9> */
.L_x_1:


//--------------------- .nv.shared.reserved.0     --------------------------
	.section	.nv.shared.reserved.0,"aw",@nobits
	.weak		__nv_reservedSMEM_offset_0_alias
	.size		__nv_reservedSMEM_offset_0_alias, 0, 64
	.other		__nv_reservedSMEM_offset_0_alias,@"STO_CUDA_RESERVED_SHARED STV_DEFAULT"
__nv_reservedSMEM_offset_0_alias:
	.zero		0
	.zero		64


//--------------------- .nv.constant0.default_function_kernel --------------------------
	.section	.nv.constant0.default_function_kernel,"a",@progbits
	.sectionflags	@""
	.align	4
.nv.constant0.default_function_kernel:
	.zero		928


//--------------------- SYMBOLS --------------------------

	.type		.nv.reservedSmem.offset0,@object
	.size		.nv.reservedSmem.offset0,0x4
